	.headerflags	@"EF_CUDA_TEXMODE_UNIFIED EF_CUDA_64BIT_ADDRESS EF_CUDA_ACCELERATORS EF_CUDA_SM90 EF_CUDA_VIRTUAL_SM(EF_CUDA_SM90)"
	.elftype	@"ET_EXEC"


//--------------------- .nv.info                  --------------------------
	.section	.nv.info,"",@"SHT_CUDA_INFO"
	.align	4


	//----- nvinfo : EIATTR_REGCOUNT
	.align		4
        /*0000*/ 	.byte	0x04, 0x2f
        /*0002*/ 	.short	(.L_3 - .L_2)
	.align		4
.L_2:
        /*0004*/ 	.word	index@(triton_poi_fused__native_batch_norm_legit_no_training_add_relu_29)
        /*0008*/ 	.word	0x0000002c


	//----- nvinfo : EIATTR_MIN_STACK_SIZE
	.align		4
.L_3:
        /*000c*/ 	.byte	0x04, 0x12
        /*000e*/ 	.short	(.L_5 - .L_4)
	.align		4
.L_4:
        /*0010*/ 	.word	index@(triton_poi_fused__native_batch_norm_legit_no_training_add_relu_29)
        /*0014*/ 	.word	0x00000000


	//----- nvinfo : EIATTR_FRAME_SIZE
	.align		4
.L_5:
        /*0018*/ 	.byte	0x04, 0x11
        /*001a*/ 	.short	(.L_7 - .L_6)
	.align		4
.L_6:
        /*001c*/ 	.word	index@(triton_poi_fused__native_batch_norm_legit_no_training_add_relu_29)
        /*0020*/ 	.word	0x00000000


	//----- nvinfo : EIATTR_MIN_STACK_SIZE
	.align		4
.L_7:
        /*0024*/ 	.byte	0x04, 0x12
        /*0026*/ 	.short	(.L_9 - .L_8)
	.align		4
.L_8:
        /*0028*/ 	.word	index@(triton_poi_fused__native_batch_norm_legit_no_training_add_relu_29)
        /*002c*/ 	.word	0x00000000
.L_9:


//--------------------- .nv.info.triton_poi_fused__native_batch_norm_legit_no_training_add_relu_29 --------------------------
	.section	.nv.info.triton_poi_fused__native_batch_norm_legit_no_training_add_relu_29,"",@"SHT_CUDA_INFO"
	.sectionflags	@""
	.align	4


	//----- nvinfo : EIATTR_CUDA_API_VERSION
	.align		4
        /*0000*/ 	.byte	0x04, 0x37
        /*0002*/ 	.short	(.L_11 - .L_10)
.L_10:
        /*0004*/ 	.word	0x0000007c


	//----- nvinfo : EIATTR_KPARAM_INFO
	.align		4
.L_11:
        /*0008*/ 	.byte	0x04, 0x17
        /*000a*/ 	.short	(.L_13 - .L_12)
.L_12:
        /*000c*/ 	.word	0x00000000
        /*0010*/ 	.short	0x0008
        /*0012*/ 	.short	0x003c
        /*0014*/ 	.byte	0x00, 0xf0, 0x11, 0x00


	//----- nvinfo : EIATTR_KPARAM_INFO
	.align		4
.L_13:
        /*0018*/ 	.byte	0x04, 0x17
        /*001a*/ 	.short	(.L_15 - .L_14)
.L_14:
        /*001c*/ 	.word	0x00000000
        /*0020*/ 	.short	0x0007
        /*0022*/ 	.short	0x0038
        /*0024*/ 	.byte	0x00, 0xf0, 0x11, 0x00


	//----- nvinfo : EIATTR_KPARAM_INFO
	.align		4
.L_15:
        /*0028*/ 	.byte	0x04, 0x17
        /*002a*/ 	.short	(.L_17 - .L_16)
.L_16:
        /*002c*/ 	.word	0x00000000
        /*0030*/ 	.short	0x0006
        /*0032*/ 	.short	0x0030
        /*0034*/ 	.byte	0x00, 0xf4, 0x21, 0x00


	//----- nvinfo : EIATTR_KPARAM_INFO
	.align		4
.L_17:
        /*0038*/ 	.byte	0x04, 0x17
        /*003a*/ 	.short	(.L_19 - .L_18)
.L_18:
        /*003c*/ 	.word	0x00000000
        /*0040*/ 	.short	0x0005
        /*0042*/ 	.short	0x0028
        /*0044*/ 	.byte	0x00, 0xf4, 0x21, 0x00


	//----- nvinfo : EIATTR_KPARAM_INFO
	.align		4
.L_19:
        /*0048*/ 	.byte	0x04, 0x17
        /*004a*/ 	.short	(.L_21 - .L_20)
.L_20:
        /*004c*/ 	.word	0x00000000
        /*0050*/ 	.short	0x0004
        /*0052*/ 	.short	0x0020
        /*0054*/ 	.byte	0x00, 0xf4, 0x21, 0x00


	//----- nvinfo : EIATTR_KPARAM_INFO
	.align		4
.L_21:
        /*0058*/ 	.byte	0x04, 0x17
        /*005a*/ 	.short	(.L_23 - .L_22)
.L_22:
        /*005c*/ 	.word	0x00000000
        /*0060*/ 	.short	0x0003
        /*0062*/ 	.short	0x0018
        /*0064*/ 	.byte	0x00, 0xf4, 0x21, 0x00


	//----- nvinfo : EIATTR_KPARAM_INFO
	.align		4
.L_23:
        /*0068*/ 	.byte	0x04, 0x17
        /*006a*/ 	.short	(.L_25 - .L_24)
.L_24:
        /*006c*/ 	.word	0x00000000
        /*0070*/ 	.short	0x0002
        /*0072*/ 	.short	0x0010
        /*0074*/ 	.byte	0x00, 0xf4, 0x21, 0x00


	//----- nvinfo : EIATTR_KPARAM_INFO
	.align		4
.L_25:
        /*0078*/ 	.byte	0x04, 0x17
        /*007a*/ 	.short	(.L_27 - .L_26)
.L_26:
        /*007c*/ 	.word	0x00000000
        /*0080*/ 	.short	0x0001
        /*0082*/ 	.short	0x0008
        /*0084*/ 	.byte	0x00, 0xf4, 0x21, 0x00


	//----- nvinfo : EIATTR_KPARAM_INFO
	.align		4
.L_27:
        /*0088*/ 	.byte	0x04, 0x17
        /*008a*/ 	.short	(.L_29 - .L_28)
.L_28:
        /*008c*/ 	.word	0x00000000
        /*0090*/ 	.short	0x0000
        /*0092*/ 	.short	0x0000
        /*0094*/ 	.byte	0x00, 0xf4, 0x21, 0x00


	//----- nvinfo : EIATTR_SPARSE_MMA_MASK
	.align		4
.L_29:
        /*0098*/ 	.byte	0x03, 0x50
        /*009a*/ 	.short	0x0000


	//----- nvinfo : EIATTR_MAXREG_COUNT
	.align		4
        /*009c*/ 	.byte	0x03, 0x1b
        /*009e*/ 	.short	0x00ff


	//----- nvinfo : EIATTR_EXIT_INSTR_OFFSETS
	.align		4
        /*00a0*/ 	.byte	0x04, 0x1c
        /*00a2*/ 	.short	(.L_31 - .L_30)


	//   ....[0]....
.L_30:
        /*00a4*/ 	.word	0x00001030


	//   ....[1]....
        /*00a8*/ 	.word	0x00001080


	//----- nvinfo : EIATTR_REQNTID
	.align		4
.L_31:
        /*00ac*/ 	.byte	0x04, 0x10
        /*00ae*/ 	.short	(.L_33 - .L_32)
.L_32:
        /*00b0*/ 	.word	0x00000080
        /*00b4*/ 	.word	0x00000001
        /*00b8*/ 	.word	0x00000001


	//----- nvinfo : EIATTR_CBANK_PARAM_SIZE
	.align		4
.L_33:
        /*00bc*/ 	.byte	0x03, 0x19
        /*00be*/ 	.short	0x0040


	//----- nvinfo : EIATTR_PARAM_CBANK
	.align		4
        /*00c0*/ 	.byte	0x04, 0x0a
        /*00c2*/ 	.short	(.L_35 - .L_34)
	.align		4
.L_34:
        /*00c4*/ 	.word	index@(.nv.constant0.triton_poi_fused__native_batch_norm_legit_no_training_add_relu_29)
        /*00c8*/ 	.short	0x0210
        /*00ca*/ 	.short	0x0040


	//----- nvinfo : EIATTR_SW_WAR
	.align		4
.L_35:
        /*00cc*/ 	.byte	0x04, 0x36
        /*00ce*/ 	.short	(.L_37 - .L_36)
.L_36:
        /*00d0*/ 	.word	0x00000008
.L_37:


//--------------------- .nv.callgraph             --------------------------
	.section	.nv.callgraph,"",@"SHT_CUDA_CALLGRAPH"
	.align	4
	.sectionentsize	8
	.align		4
        /*0000*/ 	.word	0x00000000
	.align		4
        /*0004*/ 	.word	0xffffffff
	.align		4
        /*0008*/ 	.word	0x00000000
	.align		4
        /*000c*/ 	.word	0xfffffffe
	.align		4
        /*0010*/ 	.word	0x00000000
	.align		4
        /*0014*/ 	.word	0xfffffffd
	.align		4
        /*0018*/ 	.word	0x00000000
	.align		4
        /*001c*/ 	.word	0xfffffffc


//--------------------- .nv.constant4             --------------------------
	.section	.nv.constant4,"a",@progbits
	.align	8
	.align		8
.nv.constant4:
        /*0000*/ 	.dword	_$_str
	.align		8
        /*0008*/ 	.dword	_$_str_$_2


//--------------------- .text.triton_poi_fused__native_batch_norm_legit_no_training_add_relu_29 --------------------------
	.section	.text.triton_poi_fused__native_batch_norm_legit_no_training_add_relu_29,"ax",@progbits
	.sectionflags	@"SHF_BARRIERS=1"
	.align	128
        .global         triton_poi_fused__native_batch_norm_legit_no_training_add_relu_29
        .type           triton_poi_fused__native_batch_norm_legit_no_training_add_relu_29,@function
        .size           triton_poi_fused__native_batch_norm_legit_no_training_add_relu_29,(.L_x_1 - triton_poi_fused__native_batch_norm_legit_no_training_add_relu_29)
        .other          triton_poi_fused__native_batch_norm_legit_no_training_add_relu_29,@"STO_CUDA_ENTRY STV_DEFAULT"
triton_poi_fused__native_batch_norm_legit_no_training_add_relu_29:
.text.triton_poi_fused__native_batch_norm_legit_no_training_add_relu_29:
[----:B------:R-:W0:Y:S01]  /*0000*/  LDC R1, c[0x0][0x28] ;  /* 0x00000a00ff017b82 */ /* 0x000e220000000800 */
[----:B------:R-:W1:Y:S07]  /*0010*/  S2R R38, SR_TID.X ;  /* 0x0000000000267919 */ /* 0x000e6e0000002100 */
[----:B------:R-:W2:Y:S01]  /*0020*/  LDC.64 R30, c[0x0][0x220] ;  /* 0x00008800ff1e7b82 */ /* 0x000ea20000000a00 */
[----:B------:R-:W-:Y:S02]  /*0030*/  CS2R R8, SRZ ;  /* 0x0000000000087805 */ /* 0x000fe4000001ff00 */
[----:B------:R-:W-:Y:S01]  /*0040*/  CS2R R10, SRZ ;  /* 0x00000000000a7805 */ /* 0x000fe2000001ff00 */
[----:B------:R-:W3:Y:S01]  /*0050*/  S2R R3, SR_CTAID.X ;  /* 0x0000000000037919 */ /* 0x000ee20000002500 */
[----:B------:R-:W-:Y:S01]  /*0060*/  ULDC.64 UR6, c[0x0][0x208] ;  /* 0x0000820000067ab9 */ /* 0x000fe20000000a00 */
[----:B------:R-:W4:Y:S02]  /*0070*/  S2R R2, SR_CTAID.Y ;  /* 0x0000000000027919 */ /* 0x000f240000002600 */
[----:B------:R-:W5:Y:S08]  /*0080*/  LDC.64 R32, c[0x0][0x218] ;  /* 0x00008600ff207b82 */ /* 0x000f700000000a00 */
[----:B------:R-:W5:Y:S01]  /*0090*/  LDC.64 R40, c[0x0][0x210] ;  /* 0x00008400ff287b82 */ /* 0x000f620000000a00 */
[----:B-1----:R-:W-:-:S02]  /*00a0*/  IMAD.SHL.U32 R0, R38, 0x4, RZ ;  /* 0x0000000426007824 */ /* 0x002fc400078e00ff */
[----:B---3--:R-:W-:-:S03]  /*00b0*/  IMAD.SHL.U32 R3, R3, 0x400, RZ ;  /* 0x0000040003037824 */ /* 0x008fc600078e00ff */
[----:B------:R-:W-:-:S04]  /*00c0*/  LOP3.LUT R0, R0, 0x1fc, RZ, 0xc0, !PT ;  /* 0x000001fc00007812 */ /* 0x000fc800078ec0ff */
[----:B------:R-:W-:-:S04]  /*00d0*/  LOP3.LUT R35, R3, R0, RZ, 0xfc, !PT ;  /* 0x0000000003237212 */ /* 0x000fc800078efcff */
[C---:B------:R-:W-:Y:S01]  /*00e0*/  ISETP.GE.AND P4, PT, R35.reuse, 0x800, PT ;  /* 0x000008002300780c */ /* 0x040fe20003f86270 */
[----:B--2---:R-:W-:-:S12]  /*00f0*/  IMAD.WIDE R30, R35, 0x4, R30 ;  /* 0x00000004231e7825 */ /* 0x004fd800078e021e */
[----:B------:R-:W2:Y:S01]  /*0100*/  @!P4 LDG.E.EL.128 R8, desc[UR6][R30.64] ;  /* 0x000000061e08c981 */ /* 0x000ea2000c2e1d00 */
[----:B------:R-:W-:Y:S02]  /*0110*/  LOP3.LUT R5, R3, 0x200, R0, 0xfe, !PT ;  /* 0x0000020003057812 */ /* 0x000fe400078efe00 */
[----:B------:R-:W-:Y:S02]  /*0120*/  CS2R R24, SRZ ;  /* 0x0000000000187805 */ /* 0x000fe4000001ff00 */
[C---:B----4-:R-:W-:Y:S02]  /*0130*/  ISETP.GE.AND P0, PT, R2.reuse, 0x100, PT ;  /* 0x000001000200780c */ /* 0x050fe40003f06270 */
[----:B------:R-:W-:Y:S02]  /*0140*/  CS2R R26, SRZ ;  /* 0x00000000001a7805 */ /* 0x000fe4000001ff00 */
[C---:B------:R-:W-:Y:S01]  /*0150*/  ISETP.GE.AND P3, PT, R5.reuse, 0x800, PT ;  /* 0x000008000500780c */ /* 0x040fe20003f66270 */
[----:B------:R-:W-:Y:S01]  /*0160*/  IMAD R28, R2, 0x800, R5 ;  /* 0x00000800021c7824 */ /* 0x000fe200078e0205 */
[----:B------:R-:W-:-:S02]  /*0170*/  ISETP.LT.AND P1, PT, R5, 0x800, !P0 ;  /* 0x000008000500780c */ /* 0x000fc40004721270 */
[----:B------:R-:W-:Y:S02]  /*0180*/  CS2R R16, SRZ ;  /* 0x0000000000107805 */ /* 0x000fe4000001ff00 */
[----:B------:R-:W-:Y:S01]  /*0190*/  CS2R R18, SRZ ;  /* 0x0000000000127805 */ /* 0x000fe2000001ff00 */
[----:B-----5:R-:W-:-:S04]  /*01a0*/  IMAD.WIDE R32, R35, 0x4, R32 ;  /* 0x0000000423207825 */ /* 0x020fc800078e0220 */
[----:B0-----:R-:W-:Y:S01]  /*01b0*/  IMAD.WIDE R4, R28, 0x4, R40 ;  /* 0x000000041c047825 */ /* 0x001fe200078e0228 */
[----:B------:R-:W-:Y:S01]  /*01c0*/  ISETP.LT.AND P2, PT, R35, 0x800, !P0 ;  /* 0x000008002300780c */ /* 0x000fe20004741270 */
[----:B------:R-:W3:Y:S04]  /*01d0*/  @!P3 LDG.E.EL.128 R24, desc[UR6][R32.64+0x800] ;  /* 0x000800062018b981 */ /* 0x000ee8000c2e1d00 */
[----:B------:R0:W3:Y:S01]  /*01e0*/  @P1 LDG.E.EL.128 R16, desc[UR6][R4.64] ;  /* 0x0000000604101981 */ /* 0x0000e2000c2e1d00 */
[----:B------:R-:W-:Y:S02]  /*01f0*/  LEA R29, R2, R35, 0xb ;  /* 0x00000023021d7211 */ /* 0x000fe400078e58ff */
[----:B------:R-:W-:Y:S02]  /*0200*/  CS2R R20, SRZ ;  /* 0x0000000000147805 */ /* 0x000fe4000001ff00 */
[----:B------:R-:W-:-:S02]  /*0210*/  CS2R R22, SRZ ;  /* 0x0000000000167805 */ /* 0x000fc4000001ff00 */
[----:B------:R-:W-:Y:S02]  /*0220*/  CS2R R12, SRZ ;  /* 0x00000000000c7805 */ /* 0x000fe4000001ff00 */
[----:B------:R-:W-:Y:S01]  /*0230*/  CS2R R14, SRZ ;  /* 0x00000000000e7805 */ /* 0x000fe2000001ff00 */
[----:B------:R-:W-:Y:S01]  /*0240*/  IMAD.WIDE R40, R29, 0x4, R40 ;  /* 0x000000041d287825 */ /* 0x000fe200078e0228 */
[----:B------:R1:W4:Y:S04]  /*0250*/  @!P4 LDG.E.EL.128 R20, desc[UR6][R32.64] ;  /* 0x000000062014c981 */ /* 0x000328000c2e1d00 */
[----:B------:R5:W4:Y:S01]  /*0260*/  @P2 LDG.E.EL.128 R12, desc[UR6][R40.64] ;  /* 0x00000006280c2981 */ /* 0x000b22000c2e1d00 */
[----:B0-----:R-:W-:Y:S02]  /*0270*/  CS2R R4, SRZ ;  /* 0x0000000000047805 */ /* 0x001fe4000001ff00 */
[----:B------:R-:W-:-:S06]  /*0280*/  CS2R R6, SRZ ;  /* 0x0000000000067805 */ /* 0x000fcc000001ff00 */
[----:B------:R3:W3:Y:S01]  /*0290*/  @!P3 LDG.E.EL.128 R4, desc[UR6][R30.64+0x800] ;  /* 0x000800061e04b981 */ /* 0x0006e2000c2e1d00 */
[----:B-1----:R-:W-:Y:S01]  /*02a0*/  IMAD.MOV.U32 R33, RZ, RZ, 0x3e800000 ;  /* 0x3e800000ff217424 */ /* 0x002fe200078e00ff */
[----:B------:R-:W-:Y:S01]  /*02b0*/  LOP3.LUT R3, R3, 0x7f, R38, 0xf8, !PT ;  /* 0x0000007f03037812 */ /* 0x000fe200078ef826 */
[----:B-----5:R-:W0:Y:S08]  /*02c0*/  LDC.64 R40, c[0x0][0x228] ;  /* 0x00008a00ff287b82 */ /* 0x020e300000000a00 */
[----:B------:R-:W1:Y:S01]  /*02d0*/  LDC.64 R38, c[0x0][0x230] ;  /* 0x00008c00ff267b82 */ /* 0x000e620000000a00 */
[----:B--2---:R-:W-:Y:S01]  /*02e0*/  FADD R8, R8, 9.9999997473787516356e-06 ;  /* 0x3727c5ac08087421 */ /* 0x004fe20000000000 */
[----:B------:R-:W-:-:S03]  /*02f0*/  FADD R36, R9, 9.9999997473787516356e-06 ;  /* 0x3727c5ac09247421 */ /* 0x000fc60000000000 */
[----:B------:R-:W2:Y:S08]  /*0300*/  MUFU.SQRT R34, R8 ;  /* 0x0000000800227308 */ /* 0x000eb00000002000 */
[----:B------:R-:W5:Y:S01]  /*0310*/  MUFU.SQRT R36, R36 ;  /* 0x0000002400247308 */ /* 0x000f620000002000 */
[C---:B--2---:R-:W-:Y:S02]  /*0320*/  FSETP.GT.AND P6, PT, R34.reuse, 8.50705917302346158658e+37, PT ;  /* 0x7e8000002200780b */ /* 0x044fe40003fc4000 */
[----:B------:R-:W-:Y:S01]  /*0330*/  FSETP.GEU.AND P5, PT, R34, 1.175494350822287508e-38, PT ;  /* 0x008000002200780b */ /* 0x000fe20003fae000 */
[----:B------:R-:W-:Y:S01]  /*0340*/  FADD R9, R10, 9.9999997473787516356e-06 ;  /* 0x3727c5ac0a097421 */ /* 0x000fe20000000000 */
[----:B------:R-:W-:-:S05]  /*0350*/  FSEL R8, R33, 1, P6 ;  /* 0x3f80000021087808 */ /* 0x000fca0003000000 */
[----:B------:R-:W2:Y:S04]  /*0360*/  MUFU.SQRT R9, R9 ;  /* 0x0000000900097308 */ /* 0x000ea80000002000 */
[----:B------:R-:W-:Y:S01]  /*0370*/  @P6 FMUL R34, R34, 0.25 ;  /* 0x3e80000022226820 */ /* 0x000fe20000400000 */
[----:B-----5:R-:W-:Y:S01]  /*0380*/  FSETP.GT.AND P6, PT, R36, 8.50705917302346158658e+37, PT ;  /* 0x7e8000002400780b */ /* 0x020fe20003fc4000 */
[----:B------:R-:W-:Y:S02]  /*0390*/  @!P5 FMUL R8, R8, 16777216 ;  /* 0x4b8000000808d820 */ /* 0x000fe40000400000 */
[----:B------:R-:W-:Y:S01]  /*03a0*/  @!P5 FMUL R34, R34, 16777216 ;  /* 0x4b8000002222d820 */ /* 0x000fe20000400000 */
[----:B------:R-:W-:Y:S02]  /*03b0*/  FSETP.GEU.AND P5, PT, R36, 1.175494350822287508e-38, PT ;  /* 0x008000002400780b */ /* 0x000fe40003fae000 */
[----:B------:R-:W-:-:S07]  /*03c0*/  FSEL R10, R33, 1, P6 ;  /* 0x3f800000210a7808 */ /* 0x000fce0003000000 */
[----:B------:R-:W-:Y:S01]  /*03d0*/  @P6 FMUL R36, R36, 0.25 ;  /* 0x3e80000024246820 */ /* 0x000fe20000400000 */
[----:B--2---:R-:W-:-:S03]  /*03e0*/  FSETP.GT.AND P6, PT, R9, 8.50705917302346158658e+37, PT ;  /* 0x7e8000000900780b */ /* 0x004fc60003fc4000 */
[----:B------:R-:W-:Y:S01]  /*03f0*/  @!P5 FMUL R36, R36, 16777216 ;  /* 0x4b8000002424d820 */ /* 0x000fe20000400000 */
[----:B------:R-:W-:Y:S01]  /*0400*/  @!P5 FMUL R10, R10, 16777216 ;  /* 0x4b8000000a0ad820 */ /* 0x000fe20000400000 */
[----:B------:R-:W-:Y:S01]  /*0410*/  FSETP.GEU.AND P5, PT, R9, 1.175494350822287508e-38, PT ;  /* 0x008000000900780b */ /* 0x000fe20003fae000 */
[----:B---3--:R-:W-:-:S07]  /*0420*/  FADD R30, -R27, R19 ;  /* 0x000000131b1e7221 */ /* 0x008fce0000000100 */
[----:B------:R-:W-:Y:S01]  /*0430*/  @P6 FMUL R9, R9, 0.25 ;  /* 0x3e80000009096820 */ /* 0x000fe20000400000 */
[----:B------:R-:W2:Y:S01]  /*0440*/  MUFU.RCP R37, R36 ;  /* 0x0000002400257308 */ /* 0x000ea20000001000 */
[----:B------:R-:W-:-:S03]  /*0450*/  FADD R16, -R24, R16 ;  /* 0x0000001018107221 */ /* 0x000fc60000000100 */
[----:B------:R-:W-:-:S04]  /*0460*/  @!P5 FMUL R9, R9, 16777216 ;  /* 0x4b8000000909d820 */ /* 0x000fc80000400000 */
[----:B------:R-:W3:Y:S01]  /*0470*/  MUFU.RCP R27, R34 ;  /* 0x00000022001b7308 */ /* 0x000ee20000001000 */
[----:B------:R-:W-:Y:S01]  /*0480*/  FADD R19, R11, 9.9999997473787516356e-06 ;  /* 0x3727c5ac0b137421 */ /* 0x000fe20000000000 */
[----:B------:R-:W-:-:S06]  /*0490*/  FSEL R11, R33, 1, P6 ;  /* 0x3f800000210b7808 */ /* 0x000fcc0003000000 */
[----:B------:R5:W0:Y:S01]  /*04a0*/  MUFU.RCP R24, R9 ;  /* 0x0000000900187308 */ /* 0x000a220000001000 */
[----:B------:R-:W-:Y:S01]  /*04b0*/  @!P5 FMUL R11, R11, 16777216 ;  /* 0x4b8000000b0bd820 */ /* 0x000fe20000400000 */
[----:B------:R-:W-:Y:S01]  /*04c0*/  FADD R31, -R26, R18 ;  /* 0x000000121a1f7221 */ /* 0x000fe20000000100 */
[----:B------:R-:W-:Y:S01]  /*04d0*/  FADD R32, -R25, R17 ;  /* 0x0000001119207221 */ /* 0x000fe20000000100 */
[----:B--2---:R-:W-:Y:S01]  /*04e0*/  FMUL R18, R37, R10 ;  /* 0x0000000a25127220 */ /* 0x004fe20000400000 */
[----:B----4-:R-:W-:Y:S01]  /*04f0*/  FADD R23, -R23, R15 ;  /* 0x0000000f17177221 */ /* 0x010fe20000000100 */
[----:B------:R-:W-:Y:S01]  /*0500*/  FADD R22, -R22, R14 ;  /* 0x0000000e16167221 */ /* 0x000fe20000000100 */
[----:B------:R-:W-:Y:S01]  /*0510*/  FADD R21, -R21, R13 ;  /* 0x0000000d15157221 */ /* 0x000fe20000000100 */
[----:B------:R-:W-:Y:S01]  /*0520*/  FADD R20, -R20, R12 ;  /* 0x0000000c14147221 */ /* 0x000fe20000000100 */
[----:B---3--:R-:W-:Y:S01]  /*0530*/  FMUL R17, R27, R8 ;  /* 0x000000081b117220 */ /* 0x008fe20000400000 */
[----:B-----5:R-:W-:-:S02]  /*0540*/  CS2R R8, SRZ ;  /* 0x0000000000087805 */ /* 0x020fc4000001ff00 */
[----:B------:R-:W-:Y:S02]  /*0550*/  CS2R R12, SRZ ;  /* 0x00000000000c7805 */ /* 0x000fe4000001ff00 */
[----:B------:R-:W-:Y:S01]  /*0560*/  CS2R R14, SRZ ;  /* 0x00000000000e7805 */ /* 0x000fe2000001ff00 */
[----:B-1----:R-:W-:-:S04]  /*0570*/  IMAD.WIDE R26, R35, 0x4, R38 ;  /* 0x00000004231a7825 */ /* 0x002fc800078e0226 */
[----:B0-----:R-:W-:Y:S01]  /*0580*/  FMUL R37, R24, R11 ;  /* 0x0000000b18257220 */ /* 0x001fe20000400000 */
[----:B------:R-:W-:Y:S01]  /*0590*/  CS2R R10, SRZ ;  /* 0x00000000000a7805 */ /* 0x000fe2000001ff00 */
[----:B------:R-:W-:Y:S01]  /*05a0*/  IMAD.WIDE R24, R35, 0x4, R40 ;  /* 0x0000000423187825 */ /* 0x000fe200078e0228 */
[----:B------:R-:W2:Y:S01]  /*05b0*/  @!P4 LDG.E.EL.128 R12, desc[UR6][R26.64] ;  /* 0x000000061a0cc981 */ /* 0x000ea2000c2e1d00 */
[----:B------:R-:W0:Y:S02]  /*05c0*/  MUFU.SQRT R19, R19 ;  /* 0x0000001300137308 */ /* 0x000e240000002000 */
[----:B------:R-:W-:Y:S01]  /*05d0*/  FADD R5, R5, 9.9999997473787516356e-06 ;  /* 0x3727c5ac05057421 */ /* 0x000fe20000000000 */
[----:B------:R-:W-:Y:S01]  /*05e0*/  FADD R6, R6, 9.9999997473787516356e-06 ;  /* 0x3727c5ac06067421 */ /* 0x000fe20000000000 */
[----:B------:R-:W2:Y:S01]  /*05f0*/  @!P4 LDG.E.EL.128 R8, desc[UR6][R24.64] ;  /* 0x000000061808c981 */ /* 0x000ea2000c2e1d00 */
[----:B------:R-:W1:Y:S01]  /*0600*/  LDC.64 R38, c[0x0][0x238] ;  /* 0x00008e00ff267b82 */ /* 0x000e620000000a00 */
[----:B0-----:R-:W-:-:S02]  /*0610*/  FSETP.GT.AND P6, PT, R19, 8.50705917302346158658e+37, PT ;  /* 0x7e8000001300780b */ /* 0x001fc40003fc4000 */
[----:B------:R-:W-:-:S11]  /*0620*/  FSETP.GEU.AND P5, PT, R19, 1.175494350822287508e-38, PT ;  /* 0x008000001300780b */ /* 0x000fd60003fae000 */
[----:B------:R-:W-:-:S04]  /*0630*/  @P6 FMUL R19, R19, 0.25 ;  /* 0x3e80000013136820 */ /* 0x000fc80000400000 */
[----:B------:R-:W-:-:S06]  /*0640*/  @!P5 FMUL R19, R19, 16777216 ;  /* 0x4b8000001313d820 */ /* 0x000fcc0000400000 */
[----:B------:R-:W0:Y:S01]  /*0650*/  MUFU.RCP R19, R19 ;  /* 0x0000001300137308 */ /* 0x000e220000001000 */
[----:B------:R-:W-:-:S05]  /*0660*/  FSEL R34, R33, 1, P6 ;  /* 0x3f80000021227808 */ /* 0x000fca0003000000 */
[----:B------:R-:W-:-:S04]  /*0670*/  @!P5 FMUL R34, R34, 16777216 ;  /* 0x4b8000002222d820 */ /* 0x000fc80000400000 */
[----:B0-----:R-:W-:Y:S01]  /*0680*/  FMUL R34, R19, R34 ;  /* 0x0000002213227220 */ /* 0x001fe20000400000 */
[----:B------:R-:W-:-:S04]  /*0690*/  FADD R19, R4, 9.9999997473787516356e-06 ;  /* 0x3727c5ac04137421 */ /* 0x000fc80000000000 */
[----:B------:R-:W0:Y:S08]  /*06a0*/  MUFU.SQRT R4, R19 ;  /* 0x0000001300047308 */ /* 0x000e300000002000 */
[----:B------:R-:W3:Y:S01]  /*06b0*/  MUFU.SQRT R5, R5 ;  /* 0x0000000500057308 */ /* 0x000ee20000002000 */
[C---:B0-----:R-:W-:Y:S02]  /*06c0*/  FSETP.GT.AND P4, PT, R4.reuse, 8.50705917302346158658e+37, PT ;  /* 0x7e8000000400780b */ /* 0x041fe40003f84000 */
[----:B------:R-:W-:Y:S01]  /*06d0*/  FSETP.GEU.AND P5, PT, R4, 1.175494350822287508e-38, PT ;  /* 0x008000000400780b */ /* 0x000fe20003fae000 */
[----:B------:R-:W-:Y:S01]  /*06e0*/  FMUL R35, R17, R20 ;  /* 0x0000001411237220 */ /* 0x000fe20000400000 */
[----:B------:R-:W-:-:S03]  /*06f0*/  FSEL R17, R33, 1, P4 ;  /* 0x3f80000021117808 */ /* 0x000fc60002000000 */
[----:B------:R-:W0:Y:S06]  /*0700*/  MUFU.SQRT R6, R6 ;  /* 0x0000000600067308 */ /* 0x000e2c0000002000 */
[----:B------:R-:W-:Y:S01]  /*0710*/  @P4 FMUL R4, R4, 0.25 ;  /* 0x3e80000004044820 */ /* 0x000fe20000400000 */
[----:B---3--:R-:W-:Y:S01]  /*0720*/  FSETP.GT.AND P4, PT, R5, 8.50705917302346158658e+37, PT ;  /* 0x7e8000000500780b */ /* 0x008fe20003f84000 */
[----:B------:R-:W-:Y:S02]  /*0730*/  @!P5 FMUL R17, R17, 16777216 ;  /* 0x4b8000001111d820 */ /* 0x000fe40000400000 */
[----:B------:R-:W-:Y:S01]  /*0740*/  @!P5 FMUL R4, R4, 16777216 ;  /* 0x4b8000000404d820 */ /* 0x000fe20000400000 */
[----:B------:R-:W-:Y:S01]  /*0750*/  FSETP.GEU.AND P5, PT, R5, 1.175494350822287508e-38, PT ;  /* 0x008000000500780b */ /* 0x000fe20003fae000 */
[----:B------:R-:W-:Y:S01]  /*0760*/  FMUL R20, R18, R21 ;  /* 0x0000001512147220 */ /* 0x000fe20000400000 */
[----:B------:R-:W-:Y:S01]  /*0770*/  FADD R18, R7, 9.9999997473787516356e-06 ;  /* 0x3727c5ac07127421 */ /* 0x000fe20000000000 */
[----:B------:R-:W-:-:S06]  /*0780*/  FSEL R7, R33, 1, P4 ;  /* 0x3f80000021077808 */ /* 0x000fcc0002000000 */
[----:B------:R-:W-:Y:S01]  /*0790*/  @P4 FMUL R5, R5, 0.25 ;  /* 0x3e80000005054820 */ /* 0x000fe20000400000 */
[----:B0-----:R-:W-:-:S03]  /*07a0*/  FSETP.GT.AND P4, PT, R6, 8.50705917302346158658e+37, PT ;  /* 0x7e8000000600780b */ /* 0x001fc60003f84000 */
[----:B------:R-:W-:Y:S01]  /*07b0*/  @!P5 FMUL R5, R5, 16777216 ;  /* 0x4b8000000505d820 */ /* 0x000fe20000400000 */
[----:B------:R-:W-:Y:S01]  /*07c0*/  @!P5 FMUL R7, R7, 16777216 ;  /* 0x4b8000000707d820 */ /* 0x000fe20000400000 */
[----:B------:R-:W-:-:S08]  /*07d0*/  FSETP.GEU.AND P5, PT, R6, 1.175494350822287508e-38, PT ;  /* 0x008000000600780b */ /* 0x000fd00003fae000 */
[----:B------:R-:W-:-:S05]  /*07e0*/  @P4 FMUL R6, R6, 0.25 ;  /* 0x3e80000006064820 */ /* 0x000fca0000400000 */
[----:B------:R-:W-:Y:S01]  /*07f0*/  @!P5 FMUL R6, R6, 16777216 ;  /* 0x4b8000000606d820 */ /* 0x000fe20000400000 */
[----:B------:R-:W-:Y:S02]  /*0800*/  FMUL R19, R37, R22 ;  /* 0x0000001625137220 */ /* 0x000fe40000400000 */
[----:B------:R-:W0:Y:S01]  /*0810*/  MUFU.RCP R22, R5 ;  /* 0x0000000500167308 */ /* 0x000e220000001000 */
[----:B------:R-:W-:-:S07]  /*0820*/  FSEL R21, R33, 1, P4 ;  /* 0x3f80000021157808 */ /* 0x000fce0002000000 */
[----:B------:R-:W3:Y:S01]  /*0830*/  MUFU.RCP R6, R6 ;  /* 0x0000000600067308 */ /* 0x000ee20000001000 */
[----:B------:R-:W-:Y:S01]  /*0840*/  FMUL R36, R34, R23 ;  /* 0x0000001722247220 */ /* 0x000fe20000400000 */
[----:B------:R-:W-:-:S06]  /*0850*/  @!P5 FMUL R21, R21, 16777216 ;  /* 0x4b8000001515d820 */ /* 0x000fcc0000400000 */
[----:B------:R-:W4:Y:S01]  /*0860*/  MUFU.SQRT R18, R18 ;  /* 0x0000001200127308 */ /* 0x000f220000002000 */
[----:B0-----:R-:W-:Y:S01]  /*0870*/  FMUL R37, R22, R7 ;  /* 0x0000000716257220 */ /* 0x001fe20000400000 */
[----:B------:R-:W-:Y:S01]  /*0880*/  CS2R R22, SRZ ;  /* 0x0000000000167805 */ /* 0x000fe2000001ff00 */
[----:B-1----:R-:W-:-:S04]  /*0890*/  IMAD.WIDE R40, R29, 0x4, R38 ;  /* 0x000000041d287825 */ /* 0x002fc800078e0226 */
[----:B---3--:R-:W-:Y:S01]  /*08a0*/  FMUL R34, R6, R21 ;  /* 0x0000001506227220 */ /* 0x008fe20000400000 */
[C---:B----4-:R-:W-:Y:S02]  /*08b0*/  FSETP.GT.AND P4, PT, R18.reuse, 8.50705917302346158658e+37, PT ;  /* 0x7e8000001200780b */ /* 0x050fe40003f84000 */
[C---:B------:R-:W-:Y:S01]  /*08c0*/  FSETP.GEU.AND P5, PT, R18.reuse, 1.175494350822287508e-38, PT ;  /* 0x008000001200780b */ /* 0x040fe20003fae000 */
[----:B------:R-:W0:Y:S10]  /*08d0*/  MUFU.RCP R4, R4 ;  /* 0x0000000400047308 */ /* 0x000e340000001000 */
[----:B------:R-:W-:-:S04]  /*08e0*/  @P4 FMUL R18, R18, 0.25 ;  /* 0x3e80000012124820 */ /* 0x000fc80000400000 */
[----:B------:R-:W-:-:S06]  /*08f0*/  @!P5 FMUL R18, R18, 16777216 ;  /* 0x4b8000001212d820 */ /* 0x000fcc0000400000 */
[----:B------:R-:W1:Y:S01]  /*0900*/  MUFU.RCP R18, R18 ;  /* 0x0000001200127308 */ /* 0x000e620000001000 */
[----:B0-----:R-:W-:Y:S01]  /*0910*/  FMUL R17, R4, R17 ;  /* 0x0000001104117220 */ /* 0x001fe20000400000 */
[----:B------:R-:W-:Y:S02]  /*0920*/  CS2R R4, SRZ ;  /* 0x0000000000047805 */ /* 0x000fe4000001ff00 */
[----:B------:R-:W-:Y:S01]  /*0930*/  CS2R R6, SRZ ;  /* 0x0000000000067805 */ /* 0x000fe2000001ff00 */
[----:B------:R-:W-:-:S05]  /*0940*/  IMAD.WIDE R28, R28, 0x4, R38 ;  /* 0x000000041c1c7825 */ /* 0x000fca00078e0226 */
[----:B------:R0:W3:Y:S02]  /*0950*/  @!P3 LDG.E.EL.128 R4, desc[UR6][R24.64+0x800] ;  /* 0x000800061804b981 */ /* 0x0000e4000c2e1d00 */
[----:B0-----:R-:W-:Y:S01]  /*0960*/  CS2R R24, SRZ ;  /* 0x0000000000187805 */ /* 0x001fe2000001ff00 */
[----:B--2---:R-:W-:Y:S01]  /*0970*/  FFMA R36, R36, R11, R15 ;  /* 0x0000000b24247223 */ /* 0x004fe2000000000f */
[----:B------:R-:W-:Y:S01]  /*0980*/  FFMA R11, R19, R10, R14 ;  /* 0x0000000a130b7223 */ /* 0x000fe2000000000e */
[----:B------:R-:W-:Y:S01]  /*0990*/  FFMA R10, R20, R9, R13 ;  /* 0x00000009140a7223 */ /* 0x000fe2000000000d */
[----:B------:R-:W-:-:S06]  /*09a0*/  CS2R R20, SRZ ;  /* 0x0000000000147805 */ /* 0x000fcc000001ff00 */
[----:B------:R-:W2:Y:S01]  /*09b0*/  @P2 LDG.E.EL.128 R20, desc[UR6][R40.64] ;  /* 0x0000000628142981 */ /* 0x000ea2000c2e1d00 */
[----:B------:R-:W-:Y:S01]  /*09c0*/  FSEL R15, R33, 1, P4 ;  /* 0x3f800000210f7808 */ /* 0x000fe20002000000 */
[----:B------:R-:W-:-:S04]  /*09d0*/  FMUL R33, R17, R16 ;  /* 0x0000001011217220 */ /* 0x000fc80000400000 */
[----:B------:R-:W-:Y:S01]  /*09e0*/  @!P5 FMUL R15, R15, 16777216 ;  /* 0x4b8000000f0fd820 */ /* 0x000fe20000400000 */
[----:B------:R-:W-:-:S03]  /*09f0*/  CS2R R16, SRZ ;  /* 0x0000000000107805 */ /* 0x000fc6000001ff00 */
[----:B-1----:R-:W-:Y:S01]  /*0a00*/  FMUL R15, R18, R15 ;  /* 0x0000000f120f7220 */ /* 0x002fe20000400000 */
[----:B------:R-:W-:-:S06]  /*0a10*/  CS2R R18, SRZ ;  /* 0x0000000000127805 */ /* 0x000fcc000001ff00 */
[----:B------:R0:W3:Y:S02]  /*0a20*/  @!P3 LDG.E.EL.128 R16, desc[UR6][R26.64+0x800] ;  /* 0x000800061a10b981 */ /* 0x0000e4000c2e1d00 */
[----:B0-----:R-:W-:-:S06]  /*0a30*/  CS2R R26, SRZ ;  /* 0x00000000001a7805 */ /* 0x001fcc000001ff00 */
[----:B------:R-:W4:Y:S01]  /*0a40*/  @P1 LDG.E.EL.128 R24, desc[UR6][R28.64] ;  /* 0x000000061c181981 */ /* 0x000f22000c2e1d00 */
[----:B------:R-:W-:Y:S02]  /*0a50*/  FFMA R35, R35, R8, R12 ;  /* 0x0000000823237223 */ /* 0x000fe4000000000c */
[----:B------:R-:W0:Y:S01]  /*0a60*/  S2R R8, SR_TID.X ;  /* 0x0000000000087919 */ /* 0x000e220000002100 */
[----:B------:R-:W1:Y:S01]  /*0a70*/  S2UR UR5, SR_CgaCtaId ;  /* 0x00000000000579c3 */ /* 0x000e620000008800 */
[----:B------:R-:W-:-:S04]  /*0a80*/  SHF.R.S32.HI R9, RZ, 0x1f, R2 ;  /* 0x0000001fff097819 */ /* 0x000fc80000011402 */
[----:B------:R-:W-:-:S05]  /*0a90*/  LEA.HI R12, R9, R2, RZ, 0x6 ;  /* 0x00000002090c7211 */ /* 0x000fca00078f30ff */
[C---:B------:R-:W-:Y:S01]  /*0aa0*/  IMAD.SHL.U32 R9, R12.reuse, 0x800, RZ ;  /* 0x000008000c097824 */ /* 0x040fe200078e00ff */
[----:B------:R-:W-:-:S04]  /*0ab0*/  LOP3.LUT R12, R12, 0xffffffc0, RZ, 0xc0, !PT ;  /* 0xffffffc00c0c7812 */ /* 0x000fc800078ec0ff */
[----:B------:R-:W-:Y:S01]  /*0ac0*/  LOP3.LUT R9, R9, 0xfffe0000, RZ, 0xc0, !PT ;  /* 0xfffe000009097812 */ /* 0x000fe200078ec0ff */
[----:B------:R-:W-:-:S03]  /*0ad0*/  UMOV UR4, 0x400 ;  /* 0x0000040000047882 */ /* 0x000fc60000000000 */
[----:B------:R-:W-:Y:S01]  /*0ae0*/  IADD3 R2, R9, R2, -R12 ;  /* 0x0000000209027210 */ /* 0x000fe20007ffe80c */
[----:B-1----:R-:W-:-:S06]  /*0af0*/  UPRMT UR4, UR5, 0x654, UR4 ;  /* 0x0000065405047896 */ /* 0x002fcc0008000004 */
[----:B------:R-:W-:Y:S02]  /*0b00*/  LEA R12, R0, UR4, 0x2 ;  /* 0x00000004000c7c11 */ /* 0x000fe4000f8e10ff */
[----:B0-----:R-:W-:-:S04]  /*0b10*/  LOP3.LUT R13, R8, 0x7f, RZ, 0xc0, !PT ;  /* 0x0000007f080d7812 */ /* 0x001fc800078ec0ff */
[----:B------:R-:W-:Y:S01]  /*0b20*/  LEA R0, R13, UR4, 0x2 ;  /* 0x000000040d007c11 */ /* 0x000fe2000f8e10ff */
[----:B------:R-:W-:Y:S01]  /*0b30*/  FMUL R32, R37, R32 ;  /* 0x0000002025207220 */ /* 0x000fe20000400000 */
[----:B------:R-:W-:Y:S01]  /*0b40*/  FMUL R31, R34, R31 ;  /* 0x0000001f221f7220 */ /* 0x000fe20000400000 */
[----:B------:R-:W-:Y:S01]  /*0b50*/  FMUL R30, R15, R30 ;  /* 0x0000001e0f1e7220 */ /* 0x000fe20000400000 */
[C---:B--2---:R-:W-:Y:S01]  /*0b60*/  FSETP.GEU.AND P3, PT, R10.reuse, -R21, PT ;  /* 0x800000150a00720b */ /* 0x044fe20003f6e000 */
[----:B------:R-:W-:Y:S01]  /*0b70*/  FADD R9, R10, R21 ;  /* 0x000000150a097221 */ /* 0x000fe20000000000 */
[----:B------:R-:W-:Y:S01]  /*0b80*/  FSETP.GEU.AND P4, PT, R35, -R20, PT ;  /* 0x800000142300720b */ /* 0x000fe20003f8e000 */
[C---:B------:R-:W-:Y:S01]  /*0b90*/  FADD R10, R11.reuse, R22 ;  /* 0x000000160b0a7221 */ /* 0x040fe20000000000 */
[----:B------:R-:W-:Y:S01]  /*0ba0*/  FSETP.GEU.AND P2, PT, R11, -R22, PT ;  /* 0x800000160b00720b */ /* 0x000fe20003f4e000 */
[----:B------:R-:W-:Y:S01]  /*0bb0*/  FADD R20, R35, R20 ;  /* 0x0000001423147221 */ /* 0x000fe20000000000 */
[C---:B------:R-:W-:Y:S01]  /*0bc0*/  FADD R11, R36.reuse, R23 ;  /* 0x00000017240b7221 */ /* 0x040fe20000000000 */
[----:B------:R-:W-:-:S02]  /*0bd0*/  FSETP.GEU.AND P1, PT, R36, -R23, PT ;  /* 0x800000172400720b */ /* 0x000fc40003f2e000 */
[----:B------:R-:W-:Y:S02]  /*0be0*/  FSEL R9, R9, RZ, P3 ;  /* 0x000000ff09097208 */ /* 0x000fe40001800000 */
[----:B------:R-:W-:Y:S02]  /*0bf0*/  FSEL R8, R20, RZ, P4 ;  /* 0x000000ff14087208 */ /* 0x000fe40002000000 */
[----:B------:R-:W-:Y:S02]  /*0c00*/  FSEL R10, R10, RZ, P2 ;  /* 0x000000ff0a0a7208 */ /* 0x000fe40001000000 */
[----:B------:R-:W-:-:S05]  /*0c10*/  FSEL R11, R11, RZ, P1 ;  /* 0x000000ff0b0b7208 */ /* 0x000fca0000800000 */
[----:B------:R0:W-:Y:S01]  /*0c20*/  STS.128 [R12], R8 ;  /* 0x000000080c007388 */ /* 0x0001e20000000c00 */
[----:B------:R-:W-:Y:S01]  /*0c30*/  BAR.SYNC.DEFER_BLOCKING 0x0 ;  /* 0x0000000000007b1d */ /* 0x000fe20000010000 */
[----:B---3--:R-:W-:Y:S01]  /*0c40*/  FFMA R33, R33, R4, R16 ;  /* 0x0000000421217223 */ /* 0x008fe20000000010 */
[----:B------:R-:W-:Y:S01]  /*0c50*/  FFMA R32, R32, R5, R17 ;  /* 0x0000000520207223 */ /* 0x000fe20000000011 */
[----:B------:R-:W-:Y:S01]  /*0c60*/  FFMA R30, R30, R7, R19 ;  /* 0x000000071e1e7223 */ /* 0x000fe20000000013 */
[----:B------:R-:W-:Y:S01]  /*0c70*/  FFMA R31, R31, R6, R18 ;  /* 0x000000061f1f7223 */ /* 0x000fe20000000012 */
[----:B----4-:R-:W-:-:S03]  /*0c80*/  FADD R4, R33, R24 ;  /* 0x0000001821047221 */ /* 0x010fc60000000000 */
[----:B0-----:R-:W0:Y:S01]  /*0c90*/  LDC.64 R8, c[0x0][0x240] ;  /* 0x00009000ff087b82 */ /* 0x001e220000000a00 */
[----:B------:R-:W1:Y:S04]  /*0ca0*/  LDS R13, [R0] ;  /* 0x00000000000d7984 */ /* 0x000e680000000800 */
[----:B------:R-:W2:Y:S04]  /*0cb0*/  LDS R14, [R0+0x200] ;  /* 0x00020000000e7984 */ /* 0x000ea80000000800 */
[----:B------:R-:W3:Y:S04]  /*0cc0*/  LDS R10, [R0+0x400] ;  /* 0x00040000000a7984 */ /* 0x000ee80000000800 */
[----:B------:R-:W4:Y:S01]  /*0cd0*/  LDS R11, [R0+0x600] ;  /* 0x00060000000b7984 */ /* 0x000f220000000800 */
[----:B------:R-:W-:Y:S01]  /*0ce0*/  FADD R5, R32, R25 ;  /* 0x0000001920057221 */ /* 0x000fe20000000000 */
[----:B------:R-:W-:Y:S01]  /*0cf0*/  FADD R6, R31, R26 ;  /* 0x0000001a1f067221 */ /* 0x000fe20000000000 */
[----:B------:R-:W-:Y:S01]  /*0d00*/  FADD R7, R30, R27 ;  /* 0x0000001b1e077221 */ /* 0x000fe20000000000 */
[----:B------:R-:W-:Y:S01]  /*0d10*/  BAR.SYNC.DEFER_BLOCKING 0x0 ;  /* 0x0000000000007b1d */ /* 0x000fe20000010000 */
[----:B------:R-:W-:-:S02]  /*0d20*/  FSETP.GEU.AND P4, PT, R33, -R24, PT ;  /* 0x800000182100720b */ /* 0x000fc40003f8e000 */
[----:B------:R-:W-:Y:S02]  /*0d30*/  FSETP.GEU.AND P3, PT, R32, -R25, PT ;  /* 0x800000192000720b */ /* 0x000fe40003f6e000 */
[----:B------:R-:W-:Y:S02]  /*0d40*/  FSETP.GEU.AND P2, PT, R31, -R26, PT ;  /* 0x8000001a1f00720b */ /* 0x000fe40003f4e000 */
[----:B------:R-:W-:Y:S02]  /*0d50*/  FSETP.GEU.AND P1, PT, R30, -R27, PT ;  /* 0x8000001b1e00720b */ /* 0x000fe40003f2e000 */
[----:B------:R-:W-:Y:S02]  /*0d60*/  FSEL R4, R4, RZ, P4 ;  /* 0x000000ff04047208 */ /* 0x000fe40002000000 */
[----:B------:R-:W-:Y:S02]  /*0d70*/  FSEL R5, R5, RZ, P3 ;  /* 0x000000ff05057208 */ /* 0x000fe40001800000 */
[----:B------:R-:W-:-:S02]  /*0d80*/  FSEL R6, R6, RZ, P2 ;  /* 0x000000ff06067208 */ /* 0x000fc40001000000 */
[----:B------:R-:W-:-:S05]  /*0d90*/  FSEL R7, R7, RZ, P1 ;  /* 0x000000ff07077208 */ /* 0x000fca0000800000 */
[----:B------:R5:W-:Y:S01]  /*0da0*/  STS.128 [R12], R4 ;  /* 0x000000040c007388 */ /* 0x000be20000000c00 */
[----:B------:R-:W-:Y:S01]  /*0db0*/  BAR.SYNC.DEFER_BLOCKING 0x0 ;  /* 0x0000000000007b1d */ /* 0x000fe20000010000 */
[C---:B------:R-:W-:Y:S02]  /*0dc0*/  LOP3.LUT R19, R3.reuse, 0x80, RZ, 0xfc, !PT ;  /* 0x0000008003137812 */ /* 0x040fe400078efcff */
[----:B------:R-:W-:Y:S02]  /*0dd0*/  ISETP.LT.AND P2, PT, R3, 0x800, !P0 ;  /* 0x000008000300780c */ /* 0x000fe40004741270 */
[----:B------:R-:W-:Y:S02]  /*0de0*/  ISETP.LT.AND P1, PT, R19, 0x800, !P0 ;  /* 0x000008001300780c */ /* 0x000fe40004721270 */
[----:B------:R-:W-:Y:S01]  /*0df0*/  LEA R21, R3, R2, 0x6 ;  /* 0x0000000203157211 */ /* 0x000fe200078e30ff */
[----:B------:R-:W3:Y:S04]  /*0e00*/  LDS R17, [R0] ;  /* 0x0000000000117984 */ /* 0x000ee80000000800 */
[----:B------:R-:W3:Y:S04]  /*0e10*/  LDS R16, [R0+0x200] ;  /* 0x0002000000107984 */ /* 0x000ee80000000800 */
[----:B------:R-:W4:Y:S01]  /*0e20*/  LDS R15, [R0+0x400] ;  /* 0x00040000000f7984 */ /* 0x000f220000000800 */
[----:B------:R-:W-:Y:S01]  /*0e30*/  IMAD R23, R19, 0x40, R2 ;  /* 0x0000004013177824 */ /* 0x000fe200078e0202 */
[----:B------:R-:W-:Y:S01]  /*0e40*/  LOP3.LUT R27, R3, 0x100, RZ, 0xfc, !PT ;  /* 0x00000100031b7812 */ /* 0x000fe200078efcff */
[----:B0-----:R-:W-:Y:S01]  /*0e50*/  IMAD.WIDE R18, R21, 0x4, R8 ;  /* 0x0000000415127825 */ /* 0x001fe200078e0208 */
[----:B------:R-:W-:-:S03]  /*0e60*/  LOP3.LUT R25, R3, 0x180, RZ, 0xfc, !PT ;  /* 0x0000018003197812 */ /* 0x000fc600078efcff */
[----:B------:R-:W-:Y:S01]  /*0e70*/  IMAD.WIDE R20, R23, 0x4, R8 ;  /* 0x0000000417147825 */ /* 0x000fe200078e0208 */
[C---:B------:R-:W-:Y:S02]  /*0e80*/  LOP3.LUT R23, R3.reuse, 0x200, RZ, 0xfc, !PT ;  /* 0x0000020003177812 */ /* 0x040fe400078efcff */
[C---:B-----5:R-:W-:Y:S02]  /*0e90*/  LOP3.LUT R7, R3.reuse, 0x280, RZ, 0xfc, !PT ;  /* 0x0000028003077812 */ /* 0x060fe400078efcff */
[----:B------:R-:W-:Y:S02]  /*0ea0*/  LOP3.LUT R5, R3, 0x300, RZ, 0xfc, !PT ;  /* 0x0000030003057812 */ /* 0x000fe400078efcff */
[----:B------:R-:W-:Y:S01]  /*0eb0*/  ISETP.LT.AND P5, PT, R27, 0x800, !P0 ;  /* 0x000008001b00780c */ /* 0x000fe200047a1270 */
[----:B-1----:R0:W-:Y:S01]  /*0ec0*/  @P2 STG.E desc[UR6][R18.64], R13 ;  /* 0x0000000d12002986 */ /* 0x0021e2000c101906 */
[----:B------:R-:W-:Y:S02]  /*0ed0*/  LOP3.LUT R3, R3, 0x380, RZ, 0xfc, !PT ;  /* 0x0000038003037812 */ /* 0x000fe400078efcff */
[----:B------:R-:W-:Y:S01]  /*0ee0*/  ISETP.LT.AND P4, PT, R25, 0x800, !P0 ;  /* 0x000008001900780c */ /* 0x000fe20004781270 */
[----:B--2---:R1:W-:Y:S01]  /*0ef0*/  @P1 STG.E desc[UR6][R20.64], R14 ;  /* 0x0000000e14001986 */ /* 0x0043e2000c101906 */
[----:B------:R-:W-:Y:S01]  /*0f00*/  ISETP.LT.AND P3, PT, R23, 0x800, !P0 ;  /* 0x000008001700780c */ /* 0x000fe20004761270 */
[----:B------:R-:W-:Y:S01]  /*0f10*/  IMAD R27, R27, 0x40, R2 ;  /* 0x000000401b1b7824 */ /* 0x000fe200078e0202 */
[----:B------:R-:W-:-:S02]  /*0f20*/  ISETP.LT.AND P2, PT, R7, 0x800, !P0 ;  /* 0x000008000700780c */ /* 0x000fc40004741270 */
[----:B------:R-:W-:Y:S02]  /*0f30*/  ISETP.LT.AND P1, PT, R5, 0x800, !P0 ;  /* 0x000008000500780c */ /* 0x000fe40004721270 */
[-C--:B------:R-:W-:Y:S01]  /*0f40*/  LEA R25, R25, R2.reuse, 0x6 ;  /* 0x0000000219197211 */ /* 0x080fe200078e30ff */
[--C-:B0-----:R-:W-:Y:S01]  /*0f50*/  IMAD R13, R23, 0x40, R2.reuse ;  /* 0x00000040170d7824 */ /* 0x101fe200078e0202 */
[----:B------:R-:W-:Y:S01]  /*0f60*/  ISETP.LT.AND P0, PT, R3, 0x800, !P0 ;  /* 0x000008000300780c */ /* 0x000fe20004701270 */
[----:B------:R-:W-:Y:S01]  /*0f70*/  IMAD R19, R7, 0x40, R2 ;  /* 0x0000004007137824 */ /* 0x000fe200078e0202 */
[----:B-1----:R-:W-:Y:S01]  /*0f80*/  LEA R21, R5, R2, 0x6 ;  /* 0x0000000205157211 */ /* 0x002fe200078e30ff */
[----:B------:R-:W-:-:S04]  /*0f90*/  IMAD.WIDE R4, R27, 0x4, R8 ;  /* 0x000000041b047825 */ /* 0x000fc800078e0208 */
[--C-:B------:R-:W-:Y:S01]  /*0fa0*/  IMAD.WIDE R6, R25, 0x4, R8.reuse ;  /* 0x0000000419067825 */ /* 0x100fe200078e0208 */
[----:B---3--:R0:W-:Y:S03]  /*0fb0*/  @P5 STG.E desc[UR6][R4.64], R10 ;  /* 0x0000000a04005986 */ /* 0x0081e6000c101906 */
[--C-:B------:R-:W-:Y:S01]  /*0fc0*/  IMAD.WIDE R12, R13, 0x4, R8.reuse ;  /* 0x000000040d0c7825 */ /* 0x100fe200078e0208 */
[----:B----4-:R0:W-:Y:S03]  /*0fd0*/  @P4 STG.E desc[UR6][R6.64], R11 ;  /* 0x0000000b06004986 */ /* 0x0101e6000c101906 */
[--C-:B------:R-:W-:Y:S01]  /*0fe0*/  IMAD.WIDE R18, R19, 0x4, R8.reuse ;  /* 0x0000000413127825 */ /* 0x100fe200078e0208 */
[----:B------:R0:W-:Y:S03]  /*0ff0*/  @P3 STG.E desc[UR6][R12.64], R17 ;  /* 0x000000110c003986 */ /* 0x0001e6000c101906 */
[----:B------:R-:W-:Y:S01]  /*1000*/  IMAD.WIDE R20, R21, 0x4, R8 ;  /* 0x0000000415147825 */ /* 0x000fe200078e0208 */
[----:B------:R0:W-:Y:S04]  /*1010*/  @P2 STG.E desc[UR6][R18.64], R16 ;  /* 0x0000001012002986 */ /* 0x0001e8000c101906 */
[----:B------:R0:W-:Y:S02]  /*1020*/  @P1 STG.E desc[UR6][R20.64], R15 ;  /* 0x0000000f14001986 */ /* 0x0001e4000c101906 */
[----:B0-----:R-:W-:Y:S05]  /*1030*/  @!P0 EXIT ;  /* 0x000000000000894d */ /* 0x001fea0003800000 */
[----:B0-----:R-:W0:Y:S01]  /*1040*/  LDS R5, [R0+0x600] ;  /* 0x0006000000057984 */ /* 0x001e220000000800 */
[----:B------:R-:W-:-:S04]  /*1050*/  IMAD R3, R3, 0x40, R2 ;  /* 0x0000004003037824 */ /* 0x000fc800078e0202 */
[----:B------:R-:W-:-:S05]  /*1060*/  IMAD.WIDE R8, R3, 0x4, R8 ;  /* 0x0000000403087825 */ /* 0x000fca00078e0208 */
[----:B0-----:R-:W-:Y:S01]  /*1070*/  STG.E desc[UR6][R8.64], R5 ;  /* 0x0000000508007986 */ /* 0x001fe2000c101906 */
[----:B------:R-:W-:Y:S05]  /*1080*/  EXIT ;  /* 0x000000000000794d */ /* 0x000fea0003800000 */
.L_x_0:
[----:B------:R-:W-:-:S00]  /*1090*/  BRA `(.L_x_0) ;  /* 0xfffffffc00fc7947 */ /* 0x000fc0000383ffff */
[----:B------:R-:W-:-:S00]  /*10a0*/  NOP ;  /* 0x0000000000007918 */ /* 0x000fc00000000000 */
        /* <DEDUP_REMOVED lines=13> */
.L_x_1:


//--------------------- .nv.global.init           --------------------------
	.section	.nv.global.init,"aw",@progbits
.nv.global.init:
	.type		_$_str,@object
	.size		_$_str,(_$_str_$_2 - _$_str)
_$_str:
        /*0000*/ 	.byte	0x5f, 0x5f, 0x43, 0x55, 0x44, 0x41, 0x5f, 0x46, 0x54, 0x5a, 0x00
	.type		_$_str_$_2,@object
	.size		_$_str_$_2,(.L_1 - _$_str_$_2)
_$_str_$_2:
        /*000b*/ 	.byte	0x5f, 0x5f, 0x43, 0x55, 0x44, 0x41, 0x5f, 0x50, 0x52, 0x45, 0x43, 0x5f, 0x53, 0x51, 0x52, 0x54
        /*001b*/ 	.byte	0x00
.L_1:


//--------------------- .nv.shared.triton_poi_fused__native_batch_norm_legit_no_training_add_relu_29 --------------------------
	.section	.nv.shared.triton_poi_fused__native_batch_norm_legit_no_training_add_relu_29,"aw",@nobits
	.sectionflags	@""
	.align	16
	.zero		1024


//--------------------- .nv.constant0.triton_poi_fused__native_batch_norm_legit_no_training_add_relu_29 --------------------------
	.section	.nv.constant0.triton_poi_fused__native_batch_norm_legit_no_training_add_relu_29,"a",@progbits
	.sectionflags	@""
	.align	4
.nv.constant0.triton_poi_fused__native_batch_norm_legit_no_training_add_relu_29:
	.zero		592
